	.headerflags	@"EF_CUDA_TEXMODE_UNIFIED EF_CUDA_64BIT_ADDRESS EF_CUDA_ACCELERATORS EF_CUDA_SM90 EF_CUDA_VIRTUAL_SM(EF_CUDA_SM90)"
	.elftype	@"ET_EXEC"


//--------------------- .nv.info                  --------------------------
	.section	.nv.info,"",@"SHT_CUDA_INFO"
	.align	4


	//----- nvinfo : EIATTR_REGCOUNT
	.align		4
        /*0000*/ 	.byte	0x04, 0x2f
        /*0002*/ 	.short	(.L_3 - .L_2)
	.align		4
.L_2:
        /*0004*/ 	.word	index@(triton_poi_fused__native_batch_norm_legit_no_training_convolution_relu_10)
        /*0008*/ 	.word	0x00000016


	//----- nvinfo : EIATTR_MIN_STACK_SIZE
	.align		4
.L_3:
        /*000c*/ 	.byte	0x04, 0x12
        /*000e*/ 	.short	(.L_5 - .L_4)
	.align		4
.L_4:
        /*0010*/ 	.word	index@(triton_poi_fused__native_batch_norm_legit_no_training_convolution_relu_10)
        /*0014*/ 	.word	0x00000000


	//----- nvinfo : EIATTR_FRAME_SIZE
	.align		4
.L_5:
        /*0018*/ 	.byte	0x04, 0x11
        /*001a*/ 	.short	(.L_7 - .L_6)
	.align		4
.L_6:
        /*001c*/ 	.word	index@(triton_poi_fused__native_batch_norm_legit_no_training_convolution_relu_10)
        /*0020*/ 	.word	0x00000000


	//----- nvinfo : EIATTR_MIN_STACK_SIZE
	.align		4
.L_7:
        /*0024*/ 	.byte	0x04, 0x12
        /*0026*/ 	.short	(.L_9 - .L_8)
	.align		4
.L_8:
        /*0028*/ 	.word	index@(triton_poi_fused__native_batch_norm_legit_no_training_convolution_relu_10)
        /*002c*/ 	.word	0x00000000
.L_9:


//--------------------- .nv.info.triton_poi_fused__native_batch_norm_legit_no_training_convolution_relu_10 --------------------------
	.section	.nv.info.triton_poi_fused__native_batch_norm_legit_no_training_convolution_relu_10,"",@"SHT_CUDA_INFO"
	.sectionflags	@""
	.align	4


	//----- nvinfo : EIATTR_CUDA_API_VERSION
	.align		4
        /*0000*/ 	.byte	0x04, 0x37
        /*0002*/ 	.short	(.L_11 - .L_10)
.L_10:
        /*0004*/ 	.word	0x0000007c


	//----- nvinfo : EIATTR_KPARAM_INFO
	.align		4
.L_11:
        /*0008*/ 	.byte	0x04, 0x17
        /*000a*/ 	.short	(.L_13 - .L_12)
.L_12:
        /*000c*/ 	.word	0x00000000
        /*0010*/ 	.short	0x0007
        /*0012*/ 	.short	0x0038
        /*0014*/ 	.byte	0x00, 0xf0, 0x11, 0x00


	//----- nvinfo : EIATTR_KPARAM_INFO
	.align		4
.L_13:
        /*0018*/ 	.byte	0x04, 0x17
        /*001a*/ 	.short	(.L_15 - .L_14)
.L_14:
        /*001c*/ 	.word	0x00000000
        /*0020*/ 	.short	0x0006
        /*0022*/ 	.short	0x0030
        /*0024*/ 	.byte	0x00, 0xf4, 0x21, 0x00


	//----- nvinfo : EIATTR_KPARAM_INFO
	.align		4
.L_15:
        /*0028*/ 	.byte	0x04, 0x17
        /*002a*/ 	.short	(.L_17 - .L_16)
.L_16:
        /*002c*/ 	.word	0x00000000
        /*0030*/ 	.short	0x0005
        /*0032*/ 	.short	0x0028
        /*0034*/ 	.byte	0x00, 0xf4, 0x21, 0x00


	//----- nvinfo : EIATTR_KPARAM_INFO
	.align		4
.L_17:
        /*0038*/ 	.byte	0x04, 0x17
        /*003a*/ 	.short	(.L_19 - .L_18)
.L_18:
        /*003c*/ 	.word	0x00000000
        /*0040*/ 	.short	0x0004
        /*0042*/ 	.short	0x0020
        /*0044*/ 	.byte	0x00, 0xf4, 0x21, 0x00


	//----- nvinfo : EIATTR_KPARAM_INFO
	.align		4
.L_19:
        /*0048*/ 	.byte	0x04, 0x17
        /*004a*/ 	.short	(.L_21 - .L_20)
.L_20:
        /*004c*/ 	.word	0x00000000
        /*0050*/ 	.short	0x0003
        /*0052*/ 	.short	0x0018
        /*0054*/ 	.byte	0x00, 0xf4, 0x21, 0x00


	//----- nvinfo : EIATTR_KPARAM_INFO
	.align		4
.L_21:
        /*0058*/ 	.byte	0x04, 0x17
        /*005a*/ 	.short	(.L_23 - .L_22)
.L_22:
        /*005c*/ 	.word	0x00000000
        /*0060*/ 	.short	0x0002
        /*0062*/ 	.short	0x0010
        /*0064*/ 	.byte	0x00, 0xf4, 0x21, 0x00


	//----- nvinfo : EIATTR_KPARAM_INFO
	.align		4
.L_23:
        /*0068*/ 	.byte	0x04, 0x17
        /*006a*/ 	.short	(.L_25 - .L_24)
.L_24:
        /*006c*/ 	.word	0x00000000
        /*0070*/ 	.short	0x0001
        /*0072*/ 	.short	0x0008
        /*0074*/ 	.byte	0x00, 0xf4, 0x21, 0x00


	//----- nvinfo : EIATTR_KPARAM_INFO
	.align		4
.L_25:
        /*0078*/ 	.byte	0x04, 0x17
        /*007a*/ 	.short	(.L_27 - .L_26)
.L_26:
        /*007c*/ 	.word	0x00000000
        /*0080*/ 	.short	0x0000
        /*0082*/ 	.short	0x0000
        /*0084*/ 	.byte	0x00, 0xf4, 0x21, 0x00


	//----- nvinfo : EIATTR_SPARSE_MMA_MASK
	.align		4
.L_27:
        /*0088*/ 	.byte	0x03, 0x50
        /*008a*/ 	.short	0x0000


	//----- nvinfo : EIATTR_MAXREG_COUNT
	.align		4
        /*008c*/ 	.byte	0x03, 0x1b
        /*008e*/ 	.short	0x00ff


	//----- nvinfo : EIATTR_EXIT_INSTR_OFFSETS
	.align		4
        /*0090*/ 	.byte	0x04, 0x1c
        /*0092*/ 	.short	(.L_29 - .L_28)


	//   ....[0]....
.L_28:
        /*0094*/ 	.word	0x000003b0


	//----- nvinfo : EIATTR_REQNTID
	.align		4
.L_29:
        /*0098*/ 	.byte	0x04, 0x10
        /*009a*/ 	.short	(.L_31 - .L_30)
.L_30:
        /*009c*/ 	.word	0x00000100
        /*00a0*/ 	.word	0x00000001
        /*00a4*/ 	.word	0x00000001


	//----- nvinfo : EIATTR_CBANK_PARAM_SIZE
	.align		4
.L_31:
        /*00a8*/ 	.byte	0x03, 0x19
        /*00aa*/ 	.short	0x003c


	//----- nvinfo : EIATTR_PARAM_CBANK
	.align		4
        /*00ac*/ 	.byte	0x04, 0x0a
        /*00ae*/ 	.short	(.L_33 - .L_32)
	.align		4
.L_32:
        /*00b0*/ 	.word	index@(.nv.constant0.triton_poi_fused__native_batch_norm_legit_no_training_convolution_relu_10)
        /*00b4*/ 	.short	0x0210
        /*00b6*/ 	.short	0x003c


	//----- nvinfo : EIATTR_SW_WAR
	.align		4
.L_33:
        /*00b8*/ 	.byte	0x04, 0x36
        /*00ba*/ 	.short	(.L_35 - .L_34)
.L_34:
        /*00bc*/ 	.word	0x00000008
.L_35:


//--------------------- .nv.callgraph             --------------------------
	.section	.nv.callgraph,"",@"SHT_CUDA_CALLGRAPH"
	.align	4
	.sectionentsize	8
	.align		4
        /*0000*/ 	.word	0x00000000
	.align		4
        /*0004*/ 	.word	0xffffffff
	.align		4
        /*0008*/ 	.word	0x00000000
	.align		4
        /*000c*/ 	.word	0xfffffffe
	.align		4
        /*0010*/ 	.word	0x00000000
	.align		4
        /*0014*/ 	.word	0xfffffffd
	.align		4
        /*0018*/ 	.word	0x00000000
	.align		4
        /*001c*/ 	.word	0xfffffffc


//--------------------- .nv.constant4             --------------------------
	.section	.nv.constant4,"a",@progbits
	.align	8
	.align		8
.nv.constant4:
        /*0000*/ 	.dword	_$_str
	.align		8
        /*0008*/ 	.dword	_$_str_$_2


//--------------------- .text.triton_poi_fused__native_batch_norm_legit_no_training_convolution_relu_10 --------------------------
	.section	.text.triton_poi_fused__native_batch_norm_legit_no_training_convolution_relu_10,"ax",@progbits
	.align	128
        .global         triton_poi_fused__native_batch_norm_legit_no_training_convolution_relu_10
        .type           triton_poi_fused__native_batch_norm_legit_no_training_convolution_relu_10,@function
        .size           triton_poi_fused__native_batch_norm_legit_no_training_convolution_relu_10,(.L_x_1 - triton_poi_fused__native_batch_norm_legit_no_training_convolution_relu_10)
        .other          triton_poi_fused__native_batch_norm_legit_no_training_convolution_relu_10,@"STO_CUDA_ENTRY STV_DEFAULT"
triton_poi_fused__native_batch_norm_legit_no_training_convolution_relu_10:
.text.triton_poi_fused__native_batch_norm_legit_no_training_convolution_relu_10:
[----:B------:R-:W-:Y:S01]  /*0000*/  LDC R1, c[0x0][0x28] ;  /* 0x00000a00ff017b82 */ /* 0x000fe20000000800 */
[----:B------:R-:W1:Y:S07]  /*0010*/  S2R R0, SR_TID.X ;  /* 0x0000000000007919 */ /* 0x000e6e0000002100 */
[----:B------:R-:W2:Y:S01]  /*0020*/  LDC.64 R14, c[0x0][0x228] ;  /* 0x00008a00ff0e7b82 */ /* 0x000ea20000000a00 */
[----:B------:R-:W-:Y:S01]  /*0030*/  ULDC.64 UR4, c[0x0][0x208] ;  /* 0x0000820000047ab9 */ /* 0x000fe20000000a00 */
[----:B------:R-:W3:Y:S06]  /*0040*/  S2R R3, SR_CTAID.X ;  /* 0x0000000000037919 */ /* 0x000eec0000002500 */
[----:B------:R-:W4:Y:S08]  /*0050*/  LDC.64 R10, c[0x0][0x218] ;  /* 0x00008600ff0a7b82 */ /* 0x000f300000000a00 */
[----:B------:R-:W5:Y:S08]  /*0060*/  LDC.64 R12, c[0x0][0x220] ;  /* 0x00008800ff0c7b82 */ /* 0x000f700000000a00 */
[----:B------:R-:W2:Y:S01]  /*0070*/  LDC.64 R16, c[0x0][0x230] ;  /* 0x00008c00ff107b82 */ /* 0x000ea20000000a00 */
[----:B-1----:R-:W-:-:S07]  /*0080*/  SHF.L.U32 R0, R0, 0x1, RZ ;  /* 0x0000000100007819 */ /* 0x002fce00000006ff */
[----:B------:R-:W1:Y:S01]  /*0090*/  LDC.64 R4, c[0x0][0x238] ;  /* 0x00008e00ff047b82 */ /* 0x000e620000000a00 */
[----:B------:R-:W-:-:S04]  /*00a0*/  LOP3.LUT R0, R0, 0x1fe, RZ, 0xc0, !PT ;  /* 0x000001fe00007812 */ /* 0x000fc800078ec0ff */
[----:B---3--:R-:W-:-:S05]  /*00b0*/  LEA R0, R3, R0, 0x9 ;  /* 0x0000000003007211 */ /* 0x008fca00078e48ff */
[----:B------:R-:W-:-:S05]  /*00c0*/  IMAD.HI R2, R0, 0x38e38e39, RZ ;  /* 0x38e38e3900027827 */ /* 0x000fca00078e02ff */
[----:B------:R-:W-:-:S04]  /*00d0*/  SHF.R.U32.HI R3, RZ, 0x1f, R2 ;  /* 0x0000001fff037819 */ /* 0x000fc80000011602 */
[----:B------:R-:W-:-:S04]  /*00e0*/  LEA.HI.SX32 R3, R2, R3, 0x19 ;  /* 0x0000000302037211 */ /* 0x000fc800078fcaff */
[----:B------:R-:W-:-:S04]  /*00f0*/  SHF.R.S32.HI R2, RZ, 0x1f, R3 ;  /* 0x0000001fff027819 */ /* 0x000fc80000011403 */
[----:B------:R-:W-:-:S04]  /*0100*/  LEA.HI R2, R2, R3, RZ, 0x9 ;  /* 0x0000000302027211 */ /* 0x000fc800078f48ff */
[----:B------:R-:W-:-:S04]  /*0110*/  LOP3.LUT R2, R2, 0xfffffe00, RZ, 0xc0, !PT ;  /* 0xfffffe0002027812 */ /* 0x000fc800078ec0ff */
[----:B------:R-:W-:Y:S02]  /*0120*/  IADD3 R19, R3, -R2, RZ ;  /* 0x8000000203137210 */ /* 0x000fe40007ffe0ff */
[----:B------:R-:W3:Y:S03]  /*0130*/  LDC.64 R2, c[0x0][0x210] ;  /* 0x00008400ff027b82 */ /* 0x000ee60000000a00 */
[----:B--2---:R-:W-:-:S05]  /*0140*/  IMAD.WIDE R14, R19, 0x4, R14 ;  /* 0x00000004130e7825 */ /* 0x004fca00078e020e */
[----:B------:R2:W2:Y:S01]  /*0150*/  LDG.E.EL R18, desc[UR4][R14.64] ;  /* 0x000000040e127981 */ /* 0x0004a2000c2e1900 */
[----:B----4-:R-:W-:-:S04]  /*0160*/  IMAD.WIDE R10, R19, 0x4, R10 ;  /* 0x00000004130a7825 */ /* 0x010fc800078e020a */
[----:B-----5:R-:W-:Y:S01]  /*0170*/  IMAD.WIDE R12, R19, 0x4, R12 ;  /* 0x00000004130c7825 */ /* 0x020fe200078e020c */
[----:B------:R4:W5:Y:S04]  /*0180*/  LDG.E.EL R8, desc[UR4][R10.64] ;  /* 0x000000040a087981 */ /* 0x000968000c2e1900 */
[----:B------:R-:W5:Y:S01]  /*0190*/  LDG.E.EL R9, desc[UR4][R12.64] ;  /* 0x000000040c097981 */ /* 0x000f62000c2e1900 */
[----:B---3--:R-:W-:-:S05]  /*01a0*/  IMAD.WIDE R2, R0, 0x4, R2 ;  /* 0x0000000400027825 */ /* 0x008fca00078e0202 */
[----:B------:R-:W5:Y:S01]  /*01b0*/  LDG.E.64 R6, desc[UR4][R2.64] ;  /* 0x0000000402067981 */ /* 0x000f62000c1e1b00 */
[----:B0-2---:R-:W-:-:S04]  /*01c0*/  IMAD.WIDE R14, R19, 0x4, R16 ;  /* 0x00000004130e7825 */ /* 0x005fc800078e0210 */
[----:B-1----:R-:W-:Y:S02]  /*01d0*/  IMAD.WIDE R16, R19, 0x4, R4 ;  /* 0x0000000413107825 */ /* 0x002fe400078e0204 */
[----:B------:R-:W2:Y:S01]  /*01e0*/  LDG.E.EL R14, desc[UR4][R14.64] ;  /* 0x000000040e0e7981 */ /* 0x000ea2000c2e1900 */
[----:B----4-:R-:W-:Y:S01]  /*01f0*/  HFMA2.MMA R10, -RZ, RZ, 1.625, 0 ;  /* 0x3e800000ff0a7435 */ /* 0x010fe200000001ff */
[----:B------:R-:W0:Y:S02]  /*0200*/  LDC.64 R4, c[0x0][0x240] ;  /* 0x00009000ff047b82 */ /* 0x000e240000000a00 */
[----:B------:R-:W2:Y:S01]  /*0210*/  LDG.E.EL R17, desc[UR4][R16.64] ;  /* 0x0000000410117981 */ /* 0x000ea2000c2e1900 */
[----:B0-----:R-:W-:-:S04]  /*0220*/  IMAD.WIDE R4, R0, 0x4, R4 ;  /* 0x0000000400047825 */ /* 0x001fc800078e0204 */
[----:B------:R-:W-:-:S04]  /*0230*/  FADD R18, R18, 9.9999997473787516356e-06 ;  /* 0x3727c5ac12127421 */ /* 0x000fc80000000000 */
[----:B------:R-:W0:Y:S02]  /*0240*/  MUFU.SQRT R19, R18 ;  /* 0x0000001200137308 */ /* 0x000e240000002000 */
[C---:B0-----:R-:W-:Y:S02]  /*0250*/  FSETP.GT.AND P0, PT, R19.reuse, 8.50705917302346158658e+37, PT ;  /* 0x7e8000001300780b */ /* 0x041fe40003f04000 */
[----:B------:R-:W-:-:S11]  /*0260*/  FSETP.GEU.AND P1, PT, R19, 1.175494350822287508e-38, PT ;  /* 0x008000001300780b */ /* 0x000fd60003f2e000 */
[----:B------:R-:W-:-:S04]  /*0270*/  @P0 FMUL R19, R19, 0.25 ;  /* 0x3e80000013130820 */ /* 0x000fc80000400000 */
[----:B------:R-:W-:-:S06]  /*0280*/  @!P1 FMUL R19, R19, 16777216 ;  /* 0x4b80000013139820 */ /* 0x000fcc0000400000 */
[----:B------:R-:W0:Y:S01]  /*0290*/  MUFU.RCP R19, R19 ;  /* 0x0000001300137308 */ /* 0x000e220000001000 */
[----:B------:R-:W-:Y:S01]  /*02a0*/  FSEL R10, R10, 1, P0 ;  /* 0x3f8000000a0a7808 */ /* 0x000fe20000000000 */
[--C-:B-----5:R-:W-:Y:S01]  /*02b0*/  FADD R6, R6, R8.reuse ;  /* 0x0000000806067221 */ /* 0x120fe20000000000 */
[----:B------:R-:W-:-:S03]  /*02c0*/  FADD R7, R7, R8 ;  /* 0x0000000807077221 */ /* 0x000fc60000000000 */
[----:B------:R-:W-:Y:S01]  /*02d0*/  @!P1 FMUL R10, R10, 16777216 ;  /* 0x4b8000000a0a9820 */ /* 0x000fe20000400000 */
[C---:B------:R-:W-:Y:S01]  /*02e0*/  FADD R8, -R9.reuse, R6 ;  /* 0x0000000609087221 */ /* 0x040fe20000000100 */
[----:B------:R-:W-:Y:S02]  /*02f0*/  FADD R9, -R9, R7 ;  /* 0x0000000709097221 */ /* 0x000fe40000000100 */
[----:B0-----:R-:W-:-:S04]  /*0300*/  FMUL R10, R19, R10 ;  /* 0x0000000a130a7220 */ /* 0x001fc80000400000 */
[-C--:B------:R-:W-:Y:S01]  /*0310*/  FMUL R8, R8, R10.reuse ;  /* 0x0000000a08087220 */ /* 0x080fe20000400000 */
[----:B------:R-:W-:-:S03]  /*0320*/  FMUL R10, R9, R10 ;  /* 0x0000000a090a7220 */ /* 0x000fc60000400000 */
[C-C-:B--2---:R-:W-:Y:S01]  /*0330*/  FFMA R8, R14.reuse, R8, R17.reuse ;  /* 0x000000080e087223 */ /* 0x144fe20000000011 */
[----:B------:R-:W-:-:S04]  /*0340*/  FFMA R10, R14, R10, R17 ;  /* 0x0000000a0e0a7223 */ /* 0x000fc80000000011 */
[----:B------:R-:W-:Y:S02]  /*0350*/  FSETP.GEU.AND P0, PT, R8, RZ, PT ;  /* 0x000000ff0800720b */ /* 0x000fe40003f0e000 */
[----:B------:R-:W-:Y:S02]  /*0360*/  FSETP.GEU.AND P1, PT, R10, RZ, PT ;  /* 0x000000ff0a00720b */ /* 0x000fe40003f2e000 */
[----:B------:R-:W-:Y:S02]  /*0370*/  FSEL R8, R8, RZ, P0 ;  /* 0x000000ff08087208 */ /* 0x000fe40000000000 */
[----:B------:R-:W-:Y:S01]  /*0380*/  FSEL R9, R10, RZ, P1 ;  /* 0x000000ff0a097208 */ /* 0x000fe20000800000 */
[----:B------:R-:W-:Y:S04]  /*0390*/  STG.E.64 desc[UR4][R2.64], R6 ;  /* 0x0000000602007986 */ /* 0x000fe8000c101b04 */
[----:B------:R-:W-:Y:S01]  /*03a0*/  STG.E.64 desc[UR4][R4.64], R8 ;  /* 0x0000000804007986 */ /* 0x000fe2000c101b04 */
[----:B------:R-:W-:Y:S05]  /*03b0*/  EXIT ;  /* 0x000000000000794d */ /* 0x000fea0003800000 */
.L_x_0:
[----:B------:R-:W-:-:S00]  /*03c0*/  BRA `(.L_x_0) ;  /* 0xfffffffc00fc7947 */ /* 0x000fc0000383ffff */
[----:B------:R-:W-:-:S00]  /*03d0*/  NOP ;  /* 0x0000000000007918 */ /* 0x000fc00000000000 */
        /* <DEDUP_REMOVED lines=10> */
.L_x_1:


//--------------------- .nv.global.init           --------------------------
	.section	.nv.global.init,"aw",@progbits
.nv.global.init:
	.type		_$_str,@object
	.size		_$_str,(_$_str_$_2 - _$_str)
_$_str:
        /*0000*/ 	.byte	0x5f, 0x5f, 0x43, 0x55, 0x44, 0x41, 0x5f, 0x46, 0x54, 0x5a, 0x00
	.type		_$_str_$_2,@object
	.size		_$_str_$_2,(.L_1 - _$_str_$_2)
_$_str_$_2:
        /*000b*/ 	.byte	0x5f, 0x5f, 0x43, 0x55, 0x44, 0x41, 0x5f, 0x50, 0x52, 0x45, 0x43, 0x5f, 0x53, 0x51, 0x52, 0x54
        /*001b*/ 	.byte	0x00
.L_1:


//--------------------- .nv.constant0.triton_poi_fused__native_batch_norm_legit_no_training_convolution_relu_10 --------------------------
	.section	.nv.constant0.triton_poi_fused__native_batch_norm_legit_no_training_convolution_relu_10,"a",@progbits
	.sectionflags	@""
	.align	4
.nv.constant0.triton_poi_fused__native_batch_norm_legit_no_training_convolution_relu_10:
	.zero		588
